	.headerflags	@"EF_CUDA_TEXMODE_UNIFIED EF_CUDA_64BIT_ADDRESS EF_CUDA_ACCELERATORS EF_CUDA_SM90 EF_CUDA_VIRTUAL_SM(EF_CUDA_SM90)"
	.elftype	@"ET_EXEC"


//--------------------- .nv.info                  --------------------------
	.section	.nv.info,"",@"SHT_CUDA_INFO"
	.align	4


	//----- nvinfo : EIATTR_REGCOUNT
	.align		4
        /*0000*/ 	.byte	0x04, 0x2f
        /*0002*/ 	.short	(.L_1 - .L_0)
	.align		4
.L_0:
        /*0004*/ 	.word	index@(triton_poi_fused_add_7)
        /*0008*/ 	.word	0x0000000c


	//----- nvinfo : EIATTR_MIN_STACK_SIZE
	.align		4
.L_1:
        /*000c*/ 	.byte	0x04, 0x12
        /*000e*/ 	.short	(.L_3 - .L_2)
	.align		4
.L_2:
        /*0010*/ 	.word	index@(triton_poi_fused_add_7)
        /*0014*/ 	.word	0x00000000


	//----- nvinfo : EIATTR_FRAME_SIZE
	.align		4
.L_3:
        /*0018*/ 	.byte	0x04, 0x11
        /*001a*/ 	.short	(.L_5 - .L_4)
	.align		4
.L_4:
        /*001c*/ 	.word	index@(triton_poi_fused_add_7)
        /*0020*/ 	.word	0x00000000


	//----- nvinfo : EIATTR_MIN_STACK_SIZE
	.align		4
.L_5:
        /*0024*/ 	.byte	0x04, 0x12
        /*0026*/ 	.short	(.L_7 - .L_6)
	.align		4
.L_6:
        /*0028*/ 	.word	index@(triton_poi_fused_add_7)
        /*002c*/ 	.word	0x00000000
.L_7:


//--------------------- .nv.info.triton_poi_fused_add_7 --------------------------
	.section	.nv.info.triton_poi_fused_add_7,"",@"SHT_CUDA_INFO"
	.sectionflags	@""
	.align	4


	//----- nvinfo : EIATTR_CUDA_API_VERSION
	.align		4
        /*0000*/ 	.byte	0x04, 0x37
        /*0002*/ 	.short	(.L_9 - .L_8)
.L_8:
        /*0004*/ 	.word	0x0000007c


	//----- nvinfo : EIATTR_KPARAM_INFO
	.align		4
.L_9:
        /*0008*/ 	.byte	0x04, 0x17
        /*000a*/ 	.short	(.L_11 - .L_10)
.L_10:
        /*000c*/ 	.word	0x00000000
        /*0010*/ 	.short	0x0002
        /*0012*/ 	.short	0x0010
        /*0014*/ 	.byte	0x00, 0xf0, 0x11, 0x00


	//----- nvinfo : EIATTR_KPARAM_INFO
	.align		4
.L_11:
        /*0018*/ 	.byte	0x04, 0x17
        /*001a*/ 	.short	(.L_13 - .L_12)
.L_12:
        /*001c*/ 	.word	0x00000000
        /*0020*/ 	.short	0x0001
        /*0022*/ 	.short	0x0008
        /*0024*/ 	.byte	0x00, 0xf4, 0x21, 0x00


	//----- nvinfo : EIATTR_KPARAM_INFO
	.align		4
.L_13:
        /*0028*/ 	.byte	0x04, 0x17
        /*002a*/ 	.short	(.L_15 - .L_14)
.L_14:
        /*002c*/ 	.word	0x00000000
        /*0030*/ 	.short	0x0000
        /*0032*/ 	.short	0x0000
        /*0034*/ 	.byte	0x00, 0xf4, 0x21, 0x00


	//----- nvinfo : EIATTR_SPARSE_MMA_MASK
	.align		4
.L_15:
        /*0038*/ 	.byte	0x03, 0x50
        /*003a*/ 	.short	0x0000


	//----- nvinfo : EIATTR_MAXREG_COUNT
	.align		4
        /*003c*/ 	.byte	0x03, 0x1b
        /*003e*/ 	.short	0x00ff


	//----- nvinfo : EIATTR_EXIT_INSTR_OFFSETS
	.align		4
        /*0040*/ 	.byte	0x04, 0x1c
        /*0042*/ 	.short	(.L_17 - .L_16)


	//   ....[0]....
.L_16:
        /*0044*/ 	.word	0x00000170


	//   ....[1]....
        /*0048*/ 	.word	0x00000190


	//----- nvinfo : EIATTR_REQNTID
	.align		4
.L_17:
        /*004c*/ 	.byte	0x04, 0x10
        /*004e*/ 	.short	(.L_19 - .L_18)
.L_18:
        /*0050*/ 	.word	0x00000020
        /*0054*/ 	.word	0x00000001
        /*0058*/ 	.word	0x00000001


	//----- nvinfo : EIATTR_CBANK_PARAM_SIZE
	.align		4
.L_19:
        /*005c*/ 	.byte	0x03, 0x19
        /*005e*/ 	.short	0x0014


	//----- nvinfo : EIATTR_PARAM_CBANK
	.align		4
        /*0060*/ 	.byte	0x04, 0x0a
        /*0062*/ 	.short	(.L_21 - .L_20)
	.align		4
.L_20:
        /*0064*/ 	.word	index@(.nv.constant0.triton_poi_fused_add_7)
        /*0068*/ 	.short	0x0210
        /*006a*/ 	.short	0x0014


	//----- nvinfo : EIATTR_SW_WAR
	.align		4
.L_21:
        /*006c*/ 	.byte	0x04, 0x36
        /*006e*/ 	.short	(.L_23 - .L_22)
.L_22:
        /*0070*/ 	.word	0x00000008
.L_23:


//--------------------- .nv.callgraph             --------------------------
	.section	.nv.callgraph,"",@"SHT_CUDA_CALLGRAPH"
	.align	4
	.sectionentsize	8
	.align		4
        /*0000*/ 	.word	0x00000000
	.align		4
        /*0004*/ 	.word	0xffffffff
	.align		4
        /*0008*/ 	.word	0x00000000
	.align		4
        /*000c*/ 	.word	0xfffffffe
	.align		4
        /*0010*/ 	.word	0x00000000
	.align		4
        /*0014*/ 	.word	0xfffffffd
	.align		4
        /*0018*/ 	.word	0x00000000
	.align		4
        /*001c*/ 	.word	0xfffffffc


//--------------------- .text.triton_poi_fused_add_7 --------------------------
	.section	.text.triton_poi_fused_add_7,"ax",@progbits
	.align	128
        .global         triton_poi_fused_add_7
        .type           triton_poi_fused_add_7,@function
        .size           triton_poi_fused_add_7,(.L_x_1 - triton_poi_fused_add_7)
        .other          triton_poi_fused_add_7,@"STO_CUDA_ENTRY STV_DEFAULT"
triton_poi_fused_add_7:
.text.triton_poi_fused_add_7:
[----:B------:R-:W0:Y:S02]  /*0000*/  LDC R1, c[0x0][0x28] ;  /* 0x00000a00ff017b82 */ /* 0x000e240000000800 */
[----:B------:R-:W1:Y:S01]  /*0010*/  S2R R8, SR_TID.X ;  /* 0x0000000000087919 */ /* 0x000e620000002100 */
[----:B------:R-:W2:Y:S01]  /*0020*/  LDC.64 R4, c[0x0][0x218] ;  /* 0x00008600ff047b82 */ /* 0x000ea20000000a00 */
[----:B------:R-:W-:Y:S01]  /*0030*/  ULDC.64 UR4, c[0x0][0x208] ;  /* 0x0000820000047ab9 */ /* 0x000fe20000000a00 */
[----:B------:R-:W3:Y:S06]  /*0040*/  S2R R7, SR_CTAID.X ;  /* 0x0000000000077919 */ /* 0x000eec0000002500 */
[----:B------:R-:W4:Y:S01]  /*0050*/  LDC.64 R2, c[0x0][0x210] ;  /* 0x00008400ff027b82 */ /* 0x000f220000000a00 */
[----:B-1----:R-:W-:-:S02]  /*0060*/  LOP3.LUT R0, R8, 0xf, RZ, 0xc0, !PT ;  /* 0x0000000f08007812 */ /* 0x002fc400078ec0ff */
[----:B---3--:R-:W-:-:S03]  /*0070*/  SHF.R.S32.HI R6, RZ, 0x1b, R7 ;  /* 0x0000001bff067819 */ /* 0x008fc60000011407 */
[----:B------:R-:W-:Y:S01]  /*0080*/  IMAD R7, R7, 0x10, R0 ;  /* 0x0000001007077824 */ /* 0x000fe200078e0200 */
[----:B------:R-:W-:-:S03]  /*0090*/  SGXT R0, R6, 0x1 ;  /* 0x000000010600781a */ /* 0x000fc60000000200 */
[C---:B----4-:R-:W-:Y:S01]  /*00a0*/  IMAD.WIDE R2, R7.reuse, 0x4, R2 ;  /* 0x0000000407027825 */ /* 0x050fe200078e0202 */
[----:B------:R-:W-:Y:S02]  /*00b0*/  ISETP.GE.AND P0, PT, R7, 0x10, PT ;  /* 0x000000100700780c */ /* 0x000fe40003f06270 */
[----:B------:R-:W-:-:S04]  /*00c0*/  LEA.HI R0, R0, R7, RZ, 0x2 ;  /* 0x0000000700007211 */ /* 0x000fc800078f10ff */
[----:B------:R-:W-:-:S05]  /*00d0*/  LOP3.LUT R0, R0, 0xfffffffc, RZ, 0xc0, !PT ;  /* 0xfffffffc00007812 */ /* 0x000fca00078ec0ff */
[----:B------:R-:W-:Y:S02]  /*00e0*/  IMAD.IADD R9, R7, 0x1, -R0 ;  /* 0x0000000107097824 */ /* 0x000fe400078e0a00 */
[----:B------:R-:W-:Y:S02]  /*00f0*/  IMAD.MOV.U32 R0, RZ, RZ, RZ ;  /* 0x000000ffff007224 */ /* 0x000fe400078e00ff */
[----:B--2---:R-:W-:-:S04]  /*0100*/  IMAD.WIDE R4, R9, 0x4, R4 ;  /* 0x0000000409047825 */ /* 0x004fc800078e0204 */
[----:B------:R-:W-:Y:S01]  /*0110*/  IMAD.MOV.U32 R9, RZ, RZ, RZ ;  /* 0x000000ffff097224 */ /* 0x000fe200078e00ff */
[----:B------:R-:W2:Y:S05]  /*0120*/  @!P0 LDG.E R0, desc[UR4][R2.64] ;  /* 0x0000000402008981 */ /* 0x000eaa000c1e1900 */
[----:B------:R-:W2:Y:S01]  /*0130*/  @!P0 LDG.E.EL R9, desc[UR4][R4.64+0x20] ;  /* 0x0000200404098981 */ /* 0x000ea2000c2e1900 */
[----:B------:R-:W-:-:S04]  /*0140*/  LOP3.LUT P0, RZ, R8, 0x10, RZ, 0xc0, !PT ;  /* 0x0000001008ff7812 */ /* 0x000fc8000780c0ff */
[----:B------:R-:W-:Y:S01]  /*0150*/  ISETP.LT.AND P0, PT, R7, 0x10, !P0 ;  /* 0x000000100700780c */ /* 0x000fe20004701270 */
[----:B--2---:R-:W-:-:S12]  /*0160*/  FADD R9, R9, R0 ;  /* 0x0000000009097221 */ /* 0x004fd80000000000 */
[----:B------:R-:W-:Y:S05]  /*0170*/  @!P0 EXIT ;  /* 0x000000000000894d */ /* 0x000fea0003800000 */
[----:B------:R-:W-:Y:S01]  /*0180*/  STG.E desc[UR4][R2.64], R9 ;  /* 0x0000000902007986 */ /* 0x000fe2000c101904 */
[----:B------:R-:W-:Y:S05]  /*0190*/  EXIT ;  /* 0x000000000000794d */ /* 0x000fea0003800000 */
.L_x_0:
[----:B------:R-:W-:-:S00]  /*01a0*/  BRA `(.L_x_0) ;  /* 0xfffffffc00fc7947 */ /* 0x000fc0000383ffff */
[----:B------:R-:W-:-:S00]  /*01b0*/  NOP ;  /* 0x0000000000007918 */ /* 0x000fc00000000000 */
        /* <DEDUP_REMOVED lines=12> */
.L_x_1:


//--------------------- .nv.constant0.triton_poi_fused_add_7 --------------------------
	.section	.nv.constant0.triton_poi_fused_add_7,"a",@progbits
	.sectionflags	@""
	.align	4
.nv.constant0.triton_poi_fused_add_7:
	.zero		548
